//
// Generated by NVIDIA NVVM Compiler
//
// Compiler Build ID: CL-36424714
// Cuda compilation tools, release 13.0, V13.0.88
// Based on NVVM 20.0.0
//

.version 9.0
.target sm_100
.address_size 64

	// .globl	_Z12setup_kernelP17curandStateXORWOW
.global .align 4 .b8 precalc_xorwow_matrix[102400];
.global .align 4 .b8 precalc_xorwow_offset_matrix[102400];
.global .align 4 .b8 mrg32k3aM1[2304];
.global .align 4 .b8 mrg32k3aM2[2304];
.global .align 4 .b8 mrg32k3aM1SubSeq[2016];
.global .align 4 .b8 mrg32k3aM2SubSeq[2016];
.global .align 4 .b8 mrg32k3aM1Seq[2304];
.global .align 4 .b8 mrg32k3aM2Seq[2304];
.const .align 8 .b8 __cr_lgamma_table[72];

.visible .entry _Z12setup_kernelP17curandStateXORWOW(
	.param .u64 .ptr .align 1 _Z12setup_kernelP17curandStateXORWOW_param_0
)
{
	.reg .pred 	%p<24>;
	.reg .b32 	%r<406>;
	.reg .b64 	%rd<18>;

	ld.param.u64 	%rd8, [_Z12setup_kernelP17curandStateXORWOW_param_0];
	cvta.to.global.u64 	%rd9, %rd8;
	mov.u32 	%r182, %tid.x;
	mov.u32 	%r183, %ctaid.x;
	shl.b32 	%r184, %r183, 6;
	add.s32 	%r185, %r184, %r182;
	cvt.s64.s32 	%rd17, %r185;
	mul.wide.s32 	%rd10, %r185, 48;
	add.s64 	%rd2, %rd9, %rd10;
	mov.b32 	%r186, 1593684748;
	mov.b32 	%r187, 832094735;
	st.global.v2.u32 	[%rd2], {%r187, %r186};
	mov.b32 	%r188, -123459836;
	mov.b32 	%r189, 1111207954;
	st.global.v2.u32 	[%rd2+8], {%r189, %r188};
	mov.b32 	%r190, 1476011280;
	mov.b32 	%r191, -589760388;
	st.global.v2.u32 	[%rd2+16], {%r191, %r190};
	setp.eq.s32 	%p1, %r185, 0;
	@%p1 bra 	$L__BB0_42;
	mov.b32 	%r312, 0;
	mov.u64 	%rd12, precalc_xorwow_matrix;
$L__BB0_2:
	and.b64  	%rd4, %rd17, 3;
	setp.eq.s64 	%p2, %rd4, 0;
	@%p2 bra 	$L__BB0_41;
	mul.wide.u32 	%rd11, %r312, 3200;
	add.s64 	%rd5, %rd12, %rd11;
	cvt.u32.u64 	%r2, %rd4;
	mov.b32 	%r313, 0;
$L__BB0_4:
	mov.b32 	%r326, 0;
	mov.u32 	%r327, %r326;
	mov.u32 	%r328, %r326;
	mov.u32 	%r329, %r326;
	mov.u32 	%r330, %r326;
	mov.u32 	%r319, %r326;
$L__BB0_5:
	mul.wide.u32 	%rd13, %r319, 4;
	add.s64 	%rd14, %rd2, %rd13;
	ld.global.u32 	%r10, [%rd14+4];
	shl.b32 	%r11, %r319, 5;
	mov.b32 	%r325, 0;
$L__BB0_6:
	.pragma "nounroll";
	shr.u32 	%r196, %r10, %r325;
	and.b32  	%r197, %r196, 1;
	setp.eq.b32 	%p3, %r197, 1;
	not.pred 	%p4, %p3;
	add.s32 	%r198, %r11, %r325;
	mul.lo.s32 	%r199, %r198, 5;
	mul.wide.u32 	%rd15, %r199, 4;
	add.s64 	%rd6, %rd5, %rd15;
	@%p4 bra 	$L__BB0_8;
	ld.global.u32 	%r200, [%rd6];
	xor.b32  	%r330, %r330, %r200;
	ld.global.u32 	%r201, [%rd6+4];
	xor.b32  	%r329, %r329, %r201;
	ld.global.u32 	%r202, [%rd6+8];
	xor.b32  	%r328, %r328, %r202;
	ld.global.u32 	%r203, [%rd6+12];
	xor.b32  	%r327, %r327, %r203;
	ld.global.u32 	%r204, [%rd6+16];
	xor.b32  	%r326, %r326, %r204;
$L__BB0_8:
	and.b32  	%r206, %r196, 2;
	setp.eq.s32 	%p5, %r206, 0;
	@%p5 bra 	$L__BB0_10;
	ld.global.u32 	%r207, [%rd6+20];
	xor.b32  	%r330, %r330, %r207;
	ld.global.u32 	%r208, [%rd6+24];
	xor.b32  	%r329, %r329, %r208;
	ld.global.u32 	%r209, [%rd6+28];
	xor.b32  	%r328, %r328, %r209;
	ld.global.u32 	%r210, [%rd6+32];
	xor.b32  	%r327, %r327, %r210;
	ld.global.u32 	%r211, [%rd6+36];
	xor.b32  	%r326, %r326, %r211;
$L__BB0_10:
	and.b32  	%r213, %r196, 4;
	setp.eq.s32 	%p6, %r213, 0;
	@%p6 bra 	$L__BB0_12;
	ld.global.u32 	%r214, [%rd6+40];
	xor.b32  	%r330, %r330, %r214;
	ld.global.u32 	%r215, [%rd6+44];
	xor.b32  	%r329, %r329, %r215;
	ld.global.u32 	%r216, [%rd6+48];
	xor.b32  	%r328, %r328, %r216;
	ld.global.u32 	%r217, [%rd6+52];
	xor.b32  	%r327, %r327, %r217;
	ld.global.u32 	%r218, [%rd6+56];
	xor.b32  	%r326, %r326, %r218;
$L__BB0_12:
	and.b32  	%r220, %r196, 8;
	setp.eq.s32 	%p7, %r220, 0;
	@%p7 bra 	$L__BB0_14;
	ld.global.u32 	%r221, [%rd6+60];
	xor.b32  	%r330, %r330, %r221;
	ld.global.u32 	%r222, [%rd6+64];
	xor.b32  	%r329, %r329, %r222;
	ld.global.u32 	%r223, [%rd6+68];
	xor.b32  	%r328, %r328, %r223;
	ld.global.u32 	%r224, [%rd6+72];
	xor.b32  	%r327, %r327, %r224;
	ld.global.u32 	%r225, [%rd6+76];
	xor.b32  	%r326, %r326, %r225;
$L__BB0_14:
	and.b32  	%r227, %r196, 16;
	setp.eq.s32 	%p8, %r227, 0;
	@%p8 bra 	$L__BB0_16;
	ld.global.u32 	%r228, [%rd6+80];
	xor.b32  	%r330, %r330, %r228;
	ld.global.u32 	%r229, [%rd6+84];
	xor.b32  	%r329, %r329, %r229;
	ld.global.u32 	%r230, [%rd6+88];
	xor.b32  	%r328, %r328, %r230;
	ld.global.u32 	%r231, [%rd6+92];
	xor.b32  	%r327, %r327, %r231;
	ld.global.u32 	%r232, [%rd6+96];
	xor.b32  	%r326, %r326, %r232;
$L__BB0_16:
	and.b32  	%r234, %r196, 32;
	setp.eq.s32 	%p9, %r234, 0;
	@%p9 bra 	$L__BB0_18;
	ld.global.u32 	%r235, [%rd6+100];
	xor.b32  	%r330, %r330, %r235;
	ld.global.u32 	%r236, [%rd6+104];
	xor.b32  	%r329, %r329, %r236;
	ld.global.u32 	%r237, [%rd6+108];
	xor.b32  	%r328, %r328, %r237;
	ld.global.u32 	%r238, [%rd6+112];
	xor.b32  	%r327, %r327, %r238;
	ld.global.u32 	%r239, [%rd6+116];
	xor.b32  	%r326, %r326, %r239;
$L__BB0_18:
	and.b32  	%r241, %r196, 64;
	setp.eq.s32 	%p10, %r241, 0;
	@%p10 bra 	$L__BB0_20;
	ld.global.u32 	%r242, [%rd6+120];
	xor.b32  	%r330, %r330, %r242;
	ld.global.u32 	%r243, [%rd6+124];
	xor.b32  	%r329, %r329, %r243;
	ld.global.u32 	%r244, [%rd6+128];
	xor.b32  	%r328, %r328, %r244;
	ld.global.u32 	%r245, [%rd6+132];
	xor.b32  	%r327, %r327, %r245;
	ld.global.u32 	%r246, [%rd6+136];
	xor.b32  	%r326, %r326, %r246;
$L__BB0_20:
	and.b32  	%r248, %r196, 128;
	setp.eq.s32 	%p11, %r248, 0;
	@%p11 bra 	$L__BB0_22;
	ld.global.u32 	%r249, [%rd6+140];
	xor.b32  	%r330, %r330, %r249;
	ld.global.u32 	%r250, [%rd6+144];
	xor.b32  	%r329, %r329, %r250;
	ld.global.u32 	%r251, [%rd6+148];
	xor.b32  	%r328, %r328, %r251;
	ld.global.u32 	%r252, [%rd6+152];
	xor.b32  	%r327, %r327, %r252;
	ld.global.u32 	%r253, [%rd6+156];
	xor.b32  	%r326, %r326, %r253;
$L__BB0_22:
	and.b32  	%r255, %r196, 256;
	setp.eq.s32 	%p12, %r255, 0;
	@%p12 bra 	$L__BB0_24;
	ld.global.u32 	%r256, [%rd6+160];
	xor.b32  	%r330, %r330, %r256;
	ld.global.u32 	%r257, [%rd6+164];
	xor.b32  	%r329, %r329, %r257;
	ld.global.u32 	%r258, [%rd6+168];
	xor.b32  	%r328, %r328, %r258;
	ld.global.u32 	%r259, [%rd6+172];
	xor.b32  	%r327, %r327, %r259;
	ld.global.u32 	%r260, [%rd6+176];
	xor.b32  	%r326, %r326, %r260;
$L__BB0_24:
	and.b32  	%r262, %r196, 512;
	setp.eq.s32 	%p13, %r262, 0;
	@%p13 bra 	$L__BB0_26;
	ld.global.u32 	%r263, [%rd6+180];
	xor.b32  	%r330, %r330, %r263;
	ld.global.u32 	%r264, [%rd6+184];
	xor.b32  	%r329, %r329, %r264;
	ld.global.u32 	%r265, [%rd6+188];
	xor.b32  	%r328, %r328, %r265;
	ld.global.u32 	%r266, [%rd6+192];
	xor.b32  	%r327, %r327, %r266;
	ld.global.u32 	%r267, [%rd6+196];
	xor.b32  	%r326, %r326, %r267;
$L__BB0_26:
	and.b32  	%r269, %r196, 1024;
	setp.eq.s32 	%p14, %r269, 0;
	@%p14 bra 	$L__BB0_28;
	ld.global.u32 	%r270, [%rd6+200];
	xor.b32  	%r330, %r330, %r270;
	ld.global.u32 	%r271, [%rd6+204];
	xor.b32  	%r329, %r329, %r271;
	ld.global.u32 	%r272, [%rd6+208];
	xor.b32  	%r328, %r328, %r272;
	ld.global.u32 	%r273, [%rd6+212];
	xor.b32  	%r327, %r327, %r273;
	ld.global.u32 	%r274, [%rd6+216];
	xor.b32  	%r326, %r326, %r274;
$L__BB0_28:
	and.b32  	%r276, %r196, 2048;
	setp.eq.s32 	%p15, %r276, 0;
	@%p15 bra 	$L__BB0_30;
	ld.global.u32 	%r277, [%rd6+220];
	xor.b32  	%r330, %r330, %r277;
	ld.global.u32 	%r278, [%rd6+224];
	xor.b32  	%r329, %r329, %r278;
	ld.global.u32 	%r279, [%rd6+228];
	xor.b32  	%r328, %r328, %r279;
	ld.global.u32 	%r280, [%rd6+232];
	xor.b32  	%r327, %r327, %r280;
	ld.global.u32 	%r281, [%rd6+236];
	xor.b32  	%r326, %r326, %r281;
$L__BB0_30:
	and.b32  	%r283, %r196, 4096;
	setp.eq.s32 	%p16, %r283, 0;
	@%p16 bra 	$L__BB0_32;
	ld.global.u32 	%r284, [%rd6+240];
	xor.b32  	%r330, %r330, %r284;
	ld.global.u32 	%r285, [%rd6+244];
	xor.b32  	%r329, %r329, %r285;
	ld.global.u32 	%r286, [%rd6+248];
	xor.b32  	%r328, %r328, %r286;
	ld.global.u32 	%r287, [%rd6+252];
	xor.b32  	%r327, %r327, %r287;
	ld.global.u32 	%r288, [%rd6+256];
	xor.b32  	%r326, %r326, %r288;
$L__BB0_32:
	and.b32  	%r290, %r196, 8192;
	setp.eq.s32 	%p17, %r290, 0;
	@%p17 bra 	$L__BB0_34;
	ld.global.u32 	%r291, [%rd6+260];
	xor.b32  	%r330, %r330, %r291;
	ld.global.u32 	%r292, [%rd6+264];
	xor.b32  	%r329, %r329, %r292;
	ld.global.u32 	%r293, [%rd6+268];
	xor.b32  	%r328, %r328, %r293;
	ld.global.u32 	%r294, [%rd6+272];
	xor.b32  	%r327, %r327, %r294;
	ld.global.u32 	%r295, [%rd6+276];
	xor.b32  	%r326, %r326, %r295;
$L__BB0_34:
	and.b32  	%r297, %r196, 16384;
	setp.eq.s32 	%p18, %r297, 0;
	@%p18 bra 	$L__BB0_36;
	ld.global.u32 	%r298, [%rd6+280];
	xor.b32  	%r330, %r330, %r298;
	ld.global.u32 	%r299, [%rd6+284];
	xor.b32  	%r329, %r329, %r299;
	ld.global.u32 	%r300, [%rd6+288];
	xor.b32  	%r328, %r328, %r300;
	ld.global.u32 	%r301, [%rd6+292];
	xor.b32  	%r327, %r327, %r301;
	ld.global.u32 	%r302, [%rd6+296];
	xor.b32  	%r326, %r326, %r302;
$L__BB0_36:
	and.b32  	%r304, %r196, 32768;
	setp.eq.s32 	%p19, %r304, 0;
	@%p19 bra 	$L__BB0_38;
	ld.global.u32 	%r305, [%rd6+300];
	xor.b32  	%r330, %r330, %r305;
	ld.global.u32 	%r306, [%rd6+304];
	xor.b32  	%r329, %r329, %r306;
	ld.global.u32 	%r307, [%rd6+308];
	xor.b32  	%r328, %r328, %r307;
	ld.global.u32 	%r308, [%rd6+312];
	xor.b32  	%r327, %r327, %r308;
	ld.global.u32 	%r309, [%rd6+316];
	xor.b32  	%r326, %r326, %r309;
$L__BB0_38:
	add.s32 	%r325, %r325, 16;
	setp.ne.s32 	%p20, %r325, 32;
	@%p20 bra 	$L__BB0_6;
	mad.lo.s32 	%r310, %r319, -31, %r11;
	add.s32 	%r319, %r310, 1;
	setp.ne.s32 	%p21, %r319, 5;
	@%p21 bra 	$L__BB0_5;
	st.global.u32 	[%rd2+4], %r330;
	st.global.u32 	[%rd2+8], %r329;
	st.global.u32 	[%rd2+12], %r328;
	st.global.u32 	[%rd2+16], %r327;
	st.global.u32 	[%rd2+20], %r326;
	add.s32 	%r313, %r313, 1;
	setp.lt.u32 	%p22, %r313, %r2;
	@%p22 bra 	$L__BB0_4;
$L__BB0_41:
	shr.u64 	%rd7, %rd17, 2;
	add.s32 	%r312, %r312, 1;
	setp.gt.u64 	%p23, %rd17, 3;
	mov.u64 	%rd17, %rd7;
	@%p23 bra 	$L__BB0_2;
$L__BB0_42:
	mov.b32 	%r311, 0;
	st.global.v2.u32 	[%rd2+24], {%r311, %r311};
	st.global.u32 	[%rd2+32], %r311;
	mov.b64 	%rd16, 0;
	st.global.u64 	[%rd2+40], %rd16;
	ret;

}
	// .globl	_Z7do_firePjP17curandStateXORWOWPPf
.visible .entry _Z7do_firePjP17curandStateXORWOWPPf(
	.param .u64 .ptr .align 1 _Z7do_firePjP17curandStateXORWOWPPf_param_0,
	.param .u64 .ptr .align 1 _Z7do_firePjP17curandStateXORWOWPPf_param_1,
	.param .u64 .ptr .align 1 _Z7do_firePjP17curandStateXORWOWPPf_param_2
)
{
	.reg .pred 	%p<3>;
	.reg .b32 	%r<25>;
	.reg .b32 	%f<4>;
	.reg .b64 	%rd<13>;

	ld.param.u64 	%rd2, [_Z7do_firePjP17curandStateXORWOWPPf_param_0];
	ld.param.u64 	%rd3, [_Z7do_firePjP17curandStateXORWOWPPf_param_1];
	cvta.to.global.u64 	%rd1, %rd2;
	cvta.to.global.u64 	%rd4, %rd3;
	mov.u32 	%r1, %ctaid.x;
	mov.u32 	%r2, %ntid.x;
	mov.u32 	%r5, %tid.x;
	mad.lo.s32 	%r3, %r1, %r2, %r5;
	mul.wide.s32 	%rd5, %r3, 48;
	add.s64 	%rd6, %rd4, %rd5;
	ld.global.v2.u32 	{%r6, %r7}, [%rd6];
	ld.global.v2.u32 	{%r8, %r9}, [%rd6+8];
	ld.global.v2.u32 	{%r10, %r11}, [%rd6+16];
	shr.u32 	%r12, %r7, 2;
	xor.b32  	%r13, %r12, %r7;
	shl.b32 	%r14, %r11, 4;
	shl.b32 	%r15, %r13, 1;
	xor.b32  	%r16, %r14, %r15;
	xor.b32  	%r17, %r16, %r11;
	xor.b32  	%r18, %r17, %r13;
	add.s32 	%r19, %r6, 362437;
	add.s32 	%r4, %r18, %r19;
	st.global.v2.u32 	[%rd6], {%r19, %r8};
	st.global.v2.u32 	[%rd6+8], {%r9, %r10};
	st.global.v2.u32 	[%rd6+16], {%r11, %r18};
	setp.lt.u32 	%p1, %r1, 599;
	@%p1 bra 	$L__BB1_2;
	cvt.rn.f32.u32 	%f1, %r4;
	fma.rn.f32 	%f2, %f1, 0f2F800000, 0f2F000000;
	mul.f32 	%f3, %f2, 0f43800000;
	cvt.rzi.s32.f32 	%r20, %f3;
	shl.b32 	%r21, %r20, 16;
	and.b32  	%r22, %r21, 16711680;
	mul.wide.s32 	%rd7, %r3, 4;
	add.s64 	%rd8, %rd1, %rd7;
	st.global.u32 	[%rd8], %r22;
$L__BB1_2:
	bar.sync 	0;
	setp.gt.u32 	%p2, %r1, 598;
	@%p2 bra 	$L__BB1_4;
	add.s32 	%r23, %r3, %r2;
	mul.wide.u32 	%rd9, %r23, 4;
	add.s64 	%rd10, %rd1, %rd9;
	ld.global.u32 	%r24, [%rd10];
	mul.wide.u32 	%rd11, %r3, 4;
	add.s64 	%rd12, %rd1, %rd11;
	st.global.u32 	[%rd12], %r24;
$L__BB1_4:
	ret;

}


// ===== COMPILED SASS (sm_100) =====

	.target	sm_100

	.elftype	@"ET_EXEC"


//--------------------- .note.nv.tkinfo           --------------------------
	.section	.note.nv.tkinfo,"",@"SHT_NOTE"
	.sectionflags	@"SHF_NOTE_NV_TKINFO"
	.tkinfo
        /*0018*/ 	.word	0x00000002
        /*0030*/ 	.string	""
        /*0030*/ 	.string	"ptxas"
        /*0030*/ 	.string	"Cuda compilation tools, release 13.0, V13.0.88"
        /*0030*/ 	.string	"Build cuda_13.0.r13.0/compiler.36424714_0"
        /*0030*/ 	.string	"-arch sm_100 -m 64 "



//--------------------- .note.nv.cuinfo           --------------------------
	.section	.note.nv.cuinfo,"",@"SHT_NOTE"
	.sectionflags	@"SHF_NOTE_NV_CUINFO"
        /*0018*/ 	.short	0x0002
        /*001a*/ 	.short	0x0064
        /*001c*/ 	.short	0x0082
	.zero		2


//--------------------- .nv.info                  --------------------------
	.section	.nv.info,"",@"SHT_CUDA_INFO"
	.align	4


	//----- nvinfo : EIATTR_REGCOUNT
	.align		4
        /*0000*/ 	.byte	0x04, 0x2f
        /*0002*/ 	.short	(.L_10 - .L_9)
	.align		4
.L_9:
        /*0004*/ 	.word	index@(_Z12setup_kernelP17curandStateXORWOW)
        /*0008*/ 	.word	0x00000020


	//----- nvinfo : EIATTR_FRAME_SIZE
	.align		4
.L_10:
        /*000c*/ 	.byte	0x04, 0x11
        /*000e*/ 	.short	(.L_12 - .L_11)
	.align		4
.L_11:
        /*0010*/ 	.word	index@(_Z12setup_kernelP17curandStateXORWOW)
        /*0014*/ 	.word	0x00000000


	//----- nvinfo : EIATTR_REGCOUNT
	.align		4
.L_12:
        /*0018*/ 	.byte	0x04, 0x2f
        /*001a*/ 	.short	(.L_14 - .L_13)
	.align		4
.L_13:
        /*001c*/ 	.word	index@(_Z7do_firePjP17curandStateXORWOWPPf)
        /*0020*/ 	.word	0x00000010


	//----- nvinfo : EIATTR_FRAME_SIZE
	.align		4
.L_14:
        /*0024*/ 	.byte	0x04, 0x11
        /*0026*/ 	.short	(.L_16 - .L_15)
	.align		4
.L_15:
        /*0028*/ 	.word	index@(_Z7do_firePjP17curandStateXORWOWPPf)
        /*002c*/ 	.word	0x00000000


	//----- nvinfo : EIATTR_MIN_STACK_SIZE
	.align		4
.L_16:
        /*0030*/ 	.byte	0x04, 0x12
        /*0032*/ 	.short	(.L_18 - .L_17)
	.align		4
.L_17:
        /*0034*/ 	.word	index@(_Z7do_firePjP17curandStateXORWOWPPf)
        /*0038*/ 	.word	0x00000000


	//----- nvinfo : EIATTR_MIN_STACK_SIZE
	.align		4
.L_18:
        /*003c*/ 	.byte	0x04, 0x12
        /*003e*/ 	.short	(.L_20 - .L_19)
	.align		4
.L_19:
        /*0040*/ 	.word	index@(_Z12setup_kernelP17curandStateXORWOW)
        /*0044*/ 	.word	0x00000000
.L_20:


//--------------------- .nv.compat                --------------------------
	.section	.nv.compat,"",@"SHT_CUDA_COMPAT_INFO"
	.align	4
        /*0000*/ 	.byte	0x02, 0x09, 0x00, 0x00, 0x02, 0x02, 0x01, 0x00, 0x02, 0x05, 0x05, 0x00, 0x03, 0x07, 0x01, 0x01
        /*0010*/ 	.byte	0x02, 0x03, 0x00, 0x00, 0x02, 0x06, 0x01, 0x00, 0x04, 0x0b, 0x08, 0x00, 0x09, 0x00, 0x00, 0x00
        /*0020*/ 	.byte	0x00, 0x00, 0x00, 0x00


//--------------------- .nv.info._Z7do_firePjP17curandStateXORWOWPPf --------------------------
	.section	.nv.info._Z7do_firePjP17curandStateXORWOWPPf,"",@"SHT_CUDA_INFO"
	.sectionflags	@""
	.align	4


	//----- nvinfo : EIATTR_CUDA_API_VERSION
	.align		4
        /*0000*/ 	.byte	0x04, 0x37
        /*0002*/ 	.short	(.L_22 - .L_21)
.L_21:
        /*0004*/ 	.word	0x00000082


	//----- nvinfo : EIATTR_KPARAM_INFO
	.align		4
.L_22:
        /*0008*/ 	.byte	0x04, 0x17
        /*000a*/ 	.short	(.L_24 - .L_23)
.L_23:
        /*000c*/ 	.word	0x00000000
        /*0010*/ 	.short	0x0002
        /*0012*/ 	.short	0x0010
        /*0014*/ 	.byte	0x00, 0xf5, 0x21, 0x00


	//----- nvinfo : EIATTR_KPARAM_INFO
	.align		4
.L_24:
        /*0018*/ 	.byte	0x04, 0x17
        /*001a*/ 	.short	(.L_26 - .L_25)
.L_25:
        /*001c*/ 	.word	0x00000000
        /*0020*/ 	.short	0x0001
        /*0022*/ 	.short	0x0008
        /*0024*/ 	.byte	0x00, 0xf5, 0x21, 0x00


	//----- nvinfo : EIATTR_KPARAM_INFO
	.align		4
.L_26:
        /*0028*/ 	.byte	0x04, 0x17
        /*002a*/ 	.short	(.L_28 - .L_27)
.L_27:
        /*002c*/ 	.word	0x00000000
        /*0030*/ 	.short	0x0000
        /*0032*/ 	.short	0x0000
        /*0034*/ 	.byte	0x00, 0xf5, 0x21, 0x00


	//----- nvinfo : EIATTR_SPARSE_MMA_MASK
	.align		4
.L_28:
        /*0038*/ 	.byte	0x03, 0x50
        /*003a*/ 	.short	0x0000


	//----- nvinfo : EIATTR_MAXREG_COUNT
	.align		4
        /*003c*/ 	.byte	0x03, 0x1b
        /*003e*/ 	.short	0x00ff


	//----- nvinfo : EIATTR_NUM_BARRIERS
	.align		4
        /*0040*/ 	.byte	0x02, 0x4c
        /*0042*/ 	.byte	0x01
	.zero		1


	//----- nvinfo : EIATTR_MERCURY_ISA_VERSION
	.align		4
        /*0044*/ 	.byte	0x03, 0x5f
        /*0046*/ 	.short	0x0101


	//----- nvinfo : EIATTR_VRC_CTA_INIT_COUNT
	.align		4
        /*0048*/ 	.byte	0x02, 0x4a
	.zero		1
	.zero		1


	//----- nvinfo : EIATTR_EXIT_INSTR_OFFSETS
	.align		4
        /*004c*/ 	.byte	0x04, 0x1c
        /*004e*/ 	.short	(.L_30 - .L_29)


	//   ....[0]....
.L_29:
        /*0050*/ 	.word	0x00000280


	//   ....[1]....
        /*0054*/ 	.word	0x000002f0


	//----- nvinfo : EIATTR_CBANK_PARAM_SIZE
	.align		4
.L_30:
        /*0058*/ 	.byte	0x03, 0x19
        /*005a*/ 	.short	0x0018


	//----- nvinfo : EIATTR_PARAM_CBANK
	.align		4
        /*005c*/ 	.byte	0x04, 0x0a
        /*005e*/ 	.short	(.L_32 - .L_31)
	.align		4
.L_31:
        /*0060*/ 	.word	index@(.nv.constant0._Z7do_firePjP17curandStateXORWOWPPf)
        /*0064*/ 	.short	0x0380
        /*0066*/ 	.short	0x0018


	//----- nvinfo : EIATTR_SW_WAR
	.align		4
.L_32:
        /*0068*/ 	.byte	0x04, 0x36
        /*006a*/ 	.short	(.L_34 - .L_33)
.L_33:
        /*006c*/ 	.word	0x00000008
.L_34:


//--------------------- .nv.info._Z12setup_kernelP17curandStateXORWOW --------------------------
	.section	.nv.info._Z12setup_kernelP17curandStateXORWOW,"",@"SHT_CUDA_INFO"
	.sectionflags	@""
	.align	4


	//----- nvinfo : EIATTR_CUDA_API_VERSION
	.align		4
        /*0000*/ 	.byte	0x04, 0x37
        /*0002*/ 	.short	(.L_36 - .L_35)
.L_35:
        /*0004*/ 	.word	0x00000082


	//----- nvinfo : EIATTR_KPARAM_INFO
	.align		4
.L_36:
        /*0008*/ 	.byte	0x04, 0x17
        /*000a*/ 	.short	(.L_38 - .L_37)
.L_37:
        /*000c*/ 	.word	0x00000000
        /*0010*/ 	.short	0x0000
        /*0012*/ 	.short	0x0000
        /*0014*/ 	.byte	0x00, 0xf5, 0x21, 0x00


	//----- nvinfo : EIATTR_SPARSE_MMA_MASK
	.align		4
.L_38:
        /*0018*/ 	.byte	0x03, 0x50
        /*001a*/ 	.short	0x0000


	//----- nvinfo : EIATTR_MAXREG_COUNT
	.align		4
        /*001c*/ 	.byte	0x03, 0x1b
        /*001e*/ 	.short	0x00ff


	//----- nvinfo : EIATTR_MERCURY_ISA_VERSION
	.align		4
        /*0020*/ 	.byte	0x03, 0x5f
        /*0022*/ 	.short	0x0101


	//----- nvinfo : EIATTR_VRC_CTA_INIT_COUNT
	.align		4
        /*0024*/ 	.byte	0x02, 0x4a
	.zero		1
	.zero		1


	//----- nvinfo : EIATTR_EXIT_INSTR_OFFSETS
	.align		4
        /*0028*/ 	.byte	0x04, 0x1c
        /*002a*/ 	.short	(.L_40 - .L_39)


	//   ....[0]....
.L_39:
        /*002c*/ 	.word	0x00000f20


	//----- nvinfo : EIATTR_CRS_STACK_SIZE
	.align		4
.L_40:
        /*0030*/ 	.byte	0x04, 0x1e
        /*0032*/ 	.short	(.L_42 - .L_41)
.L_41:
        /*0034*/ 	.word	0x00000000


	//----- nvinfo : EIATTR_CBANK_PARAM_SIZE
	.align		4
.L_42:
        /*0038*/ 	.byte	0x03, 0x19
        /*003a*/ 	.short	0x0008


	//----- nvinfo : EIATTR_PARAM_CBANK
	.align		4
        /*003c*/ 	.byte	0x04, 0x0a
        /*003e*/ 	.short	(.L_44 - .L_43)
	.align		4
.L_43:
        /*0040*/ 	.word	index@(.nv.constant0._Z12setup_kernelP17curandStateXORWOW)
        /*0044*/ 	.short	0x0380
        /*0046*/ 	.short	0x0008


	//----- nvinfo : EIATTR_SW_WAR
	.align		4
.L_44:
        /*0048*/ 	.byte	0x04, 0x36
        /*004a*/ 	.short	(.L_46 - .L_45)
.L_45:
        /*004c*/ 	.word	0x00000008
.L_46:


//--------------------- .nv.callgraph             --------------------------
	.section	.nv.callgraph,"",@"SHT_CUDA_CALLGRAPH"
	.align	4
	.sectionentsize	8
	.align		4
        /*0000*/ 	.word	0x00000000
	.align		4
        /*0004*/ 	.word	0xffffffff
	.align		4
        /*0008*/ 	.word	0x00000000
	.align		4
        /*000c*/ 	.word	0xfffffffe
	.align		4
        /*0010*/ 	.word	0x00000000
	.align		4
        /*0014*/ 	.word	0xfffffffd
	.align		4
        /*0018*/ 	.word	0x00000000
	.align		4
        /*001c*/ 	.word	0xfffffffc


//--------------------- .nv.constant4             --------------------------
	.section	.nv.constant4,"a",@progbits
	.align	8
	.align		8
.nv.constant4:
        /*0000*/ 	.dword	precalc_xorwow_matrix
	.align		8
        /*0008*/ 	.dword	precalc_xorwow_offset_matrix
	.align		8
        /*0010*/ 	.dword	mrg32k3aM1
	.align		8
        /*0018*/ 	.dword	mrg32k3aM2
	.align		8
        /*0020*/ 	.dword	mrg32k3aM1SubSeq
	.align		8
        /*0028*/ 	.dword	mrg32k3aM2SubSeq
	.align		8
        /*0030*/ 	.dword	mrg32k3aM1Seq
	.align		8
        /*0038*/ 	.dword	mrg32k3aM2Seq


//--------------------- .nv.constant3             --------------------------
	.section	.nv.constant3,"a",@progbits
	.align	8
.nv.constant3:
	.type		__cr_lgamma_table,@object
	.size		__cr_lgamma_table,(.L_8 - __cr_lgamma_table)
__cr_lgamma_table:
        /*0000*/ 	.byte	0x00, 0x00, 0x00, 0x00, 0x00, 0x00, 0x00, 0x00, 0x00, 0x00, 0x00, 0x00, 0x00, 0x00, 0x00, 0x00
        /*0010*/ 	.byte	0xef, 0x39, 0xfa, 0xfe, 0x42, 0x2e, 0xe6, 0x3f, 0x02, 0x20, 0x2a, 0xfa, 0x0b, 0xab, 0xfc, 0x3f
        /*0020*/ 	.byte	0xf9, 0x2c, 0x92, 0x7c, 0xa7, 0x6c, 0x09, 0x40, 0xc9, 0x79, 0x44, 0x3c, 0x64, 0x26, 0x13, 0x40
        /*0030*/ 	.byte	0xca, 0x01, 0xcf, 0x3a, 0x27, 0x51, 0x1a, 0x40, 0x30, 0xcc, 0x2d, 0xf3, 0xe1, 0x0c, 0x21, 0x40
        /*0040*/ 	.byte	0x0d, 0xb7, 0xfc, 0x82, 0x8e, 0x35, 0x25, 0x40
.L_8:


//--------------------- .text._Z7do_firePjP17curandStateXORWOWPPf --------------------------
	.section	.text._Z7do_firePjP17curandStateXORWOWPPf,"ax",@progbits
	.align	128
        .global         _Z7do_firePjP17curandStateXORWOWPPf
        .type           _Z7do_firePjP17curandStateXORWOWPPf,@function
        .size           _Z7do_firePjP17curandStateXORWOWPPf,(.L_x_11 - _Z7do_firePjP17curandStateXORWOWPPf)
        .other          _Z7do_firePjP17curandStateXORWOWPPf,@"STO_CUDA_ENTRY STV_DEFAULT"
_Z7do_firePjP17curandStateXORWOWPPf:
.text._Z7do_firePjP17curandStateXORWOWPPf:
[----:B------:R-:W-:Y:S01]  /*0000*/  LDC R1, c[0x0][0x37c] ;  /* 0x0000df00ff017b82 */ /* 0x000fe20000000800 */
[----:B------:R-:W0:Y:S07]  /*0010*/  S2R R11, SR_CTAID.X ;  /* 0x00000000000b7919 */ /* 0x000e2e0000002500 */
[----:B------:R-:W1:Y:S01]  /*0020*/  LDC.64 R2, c[0x0][0x388] ;  /* 0x0000e200ff027b82 */ /* 0x000e620000000a00 */
[----:B------:R-:W0:Y:S01]  /*0030*/  LDCU UR6, c[0x0][0x360] ;  /* 0x00006c00ff0677ac */ /* 0x000e220008000800 */
[----:B------:R-:W0:Y:S01]  /*0040*/  S2R R0, SR_TID.X ;  /* 0x0000000000007919 */ /* 0x000e220000002100 */
[----:B------:R-:W2:Y:S01]  /*0050*/  LDCU.64 UR4, c[0x0][0x358] ;  /* 0x00006b00ff0477ac */ /* 0x000ea20008000a00 */
[----:B0-----:R-:W-:-:S04]  /*0060*/  IMAD R0, R11, UR6, R0 ;  /* 0x000000060b007c24 */ /* 0x001fc8000f8e0200 */
[----:B-1----:R-:W-:-:S05]  /*0070*/  IMAD.WIDE R2, R0, 0x30, R2 ;  /* 0x0000003000027825 */ /* 0x002fca00078e0202 */
[----:B--2---:R-:W2:Y:S04]  /*0080*/  LDG.E.64 R4, desc[UR4][R2.64] ;  /* 0x0000000402047981 */ /* 0x004ea8000c1e1b00 */
[----:B------:R-:W3:Y:S04]  /*0090*/  LDG.E.64 R8, desc[UR4][R2.64+0x10] ;  /* 0x0000100402087981 */ /* 0x000ee8000c1e1b00 */
[----:B------:R-:W4:Y:S01]  /*00a0*/  LDG.E.64 R6, desc[UR4][R2.64+0x8] ;  /* 0x0000080402067981 */ /* 0x000f22000c1e1b00 */
[C---:B------:R-:W-:Y:S02]  /*00b0*/  ISETP.GE.U32.AND P0, PT, R11.reuse, 0x257, PT ;  /* 0x000002570b00780c */ /* 0x040fe40003f06070 */
[----:B------:R-:W-:-:S02]  /*00c0*/  ISETP.GT.U32.AND P1, PT, R11, 0x256, PT ;  /* 0x000002560b00780c */ /* 0x000fc40003f24070 */
[----:B--2---:R-:W-:Y:S02]  /*00d0*/  SHF.R.U32.HI R10, RZ, 0x2, R5 ;  /* 0x00000002ff0a7819 */ /* 0x004fe40000011605 */
[----:B------:R-:W-:Y:S02]  /*00e0*/  IADD3 R4, PT, PT, R4, 0x587c5, RZ ;  /* 0x000587c504047810 */ /* 0x000fe40007ffe0ff */
[----:B------:R-:W-:Y:S01]  /*00f0*/  LOP3.LUT R10, R10, R5, RZ, 0x3c, !PT ;  /* 0x000000050a0a7212 */ /* 0x000fe200078e3cff */
[----:B---3--:R-:W-:Y:S02]  /*0100*/  IMAD.SHL.U32 R12, R9, 0x10, RZ ;  /* 0x00000010090c7824 */ /* 0x008fe400078e00ff */
[----:B------:R-:W-:Y:S01]  /*0110*/  IMAD.MOV.U32 R11, RZ, RZ, R8 ;  /* 0x000000ffff0b7224 */ /* 0x000fe200078e0008 */
[----:B------:R-:W-:-:S04]  /*0120*/  SHF.L.U32 R5, R10, 0x1, RZ ;  /* 0x000000010a057819 */ /* 0x000fc800000006ff */
[----:B------:R-:W-:Y:S01]  /*0130*/  LOP3.LUT R5, R9, R12, R5, 0x96, !PT ;  /* 0x0000000c09057212 */ /* 0x000fe200078e9605 */
[----:B------:R-:W-:-:S03]  /*0140*/  IMAD.MOV.U32 R12, RZ, RZ, R9 ;  /* 0x000000ffff0c7224 */ /* 0x000fc600078e0009 */
[----:B------:R-:W-:Y:S01]  /*0150*/  LOP3.LUT R13, R5, R10, RZ, 0x3c, !PT ;  /* 0x0000000a050d7212 */ /* 0x000fe200078e3cff */
[----:B----4-:R-:W-:Y:S01]  /*0160*/  IMAD.MOV.U32 R5, RZ, RZ, R6 ;  /* 0x000000ffff057224 */ /* 0x010fe200078e0006 */
[----:B------:R-:W-:Y:S02]  /*0170*/  MOV R10, R7 ;  /* 0x00000007000a7202 */ /* 0x000fe40000000f00 */
[----:B------:R-:W-:Y:S01]  /*0180*/  IADD3 R6, PT, PT, R13, R4, RZ ;  /* 0x000000040d067210 */ /* 0x000fe20007ffe0ff */
[----:B------:R0:W-:Y:S04]  /*0190*/  STG.E.64 desc[UR4][R2.64+0x10], R12 ;  /* 0x0000100c02007986 */ /* 0x0001e8000c101b04 */
[----:B------:R0:W-:Y:S04]  /*01a0*/  STG.E.64 desc[UR4][R2.64+0x8], R10 ;  /* 0x0000080a02007986 */ /* 0x0001e8000c101b04 */
[----:B------:R0:W-:Y:S01]  /*01b0*/  STG.E.64 desc[UR4][R2.64], R4 ;  /* 0x0000000402007986 */ /* 0x0001e2000c101b04 */
[----:B------:R-:W-:Y:S05]  /*01c0*/  @!P0 BRA `(.L_x_0) ;  /* 0x0000000000288947 */ /* 0x000fea0003800000 */
[----:B------:R-:W-:Y:S01]  /*01d0*/  I2FP.F32.U32 R6, R6 ;  /* 0x0000000600067245 */ /* 0x000fe20000201000 */
[----:B0-----:R-:W-:-:S04]  /*01e0*/  IMAD.MOV.U32 R3, RZ, RZ, 0x2f800000 ;  /* 0x2f800000ff037424 */ /* 0x001fc800078e00ff */
[----:B------:R-:W-:Y:S02]  /*01f0*/  FFMA R6, R6, R3, 1.1641532182693481445e-10 ;  /* 0x2f00000006067423 */ /* 0x000fe40000000003 */
[----:B------:R-:W0:Y:S02]  /*0200*/  LDC.64 R2, c[0x0][0x380] ;  /* 0x0000e000ff027b82 */ /* 0x000e240000000a00 */
[----:B------:R-:W-:-:S06]  /*0210*/  FMUL R6, R6, 256 ;  /* 0x4380000006067820 */ /* 0x000fcc0000400000 */
[----:B------:R-:W1:Y:S02]  /*0220*/  F2I.TRUNC.NTZ R6, R6 ;  /* 0x0000000600067305 */ /* 0x000e64000020f100 */
[----:B-1----:R-:W-:Y:S01]  /*0230*/  SHF.L.U32 R4, R6, 0x10, RZ ;  /* 0x0000001006047819 */ /* 0x002fe200000006ff */
[----:B0-----:R-:W-:-:S03]  /*0240*/  IMAD.WIDE R2, R0, 0x4, R2 ;  /* 0x0000000400027825 */ /* 0x001fc600078e0202 */
[----:B------:R-:W-:-:S05]  /*0250*/  LOP3.LUT R5, R4, 0xff0000, RZ, 0xc0, !PT ;  /* 0x00ff000004057812 */ /* 0x000fca00078ec0ff */
[----:B------:R1:W-:Y:S02]  /*0260*/  STG.E desc[UR4][R2.64], R5 ;  /* 0x0000000502007986 */ /* 0x0003e4000c101904 */
.L_x_0:
[----:B------:R-:W-:Y:S06]  /*0270*/  BAR.SYNC.DEFER_BLOCKING 0x0 ;  /* 0x0000000000007b1d */ /* 0x000fec0000010000 */
[----:B------:R-:W-:Y:S05]  /*0280*/  @P1 EXIT ;  /* 0x000000000000194d */ /* 0x000fea0003800000 */
[----:B01----:R-:W0:Y:S01]  /*0290*/  LDC.64 R4, c[0x0][0x380] ;  /* 0x0000e000ff047b82 */ /* 0x003e220000000a00 */
[----:B------:R-:W-:-:S04]  /*02a0*/  VIADD R3, R0, UR6 ;  /* 0x0000000600037c36 */ /* 0x000fc80008000000 */
[----:B0-----:R-:W-:-:S06]  /*02b0*/  IMAD.WIDE.U32 R2, R3, 0x4, R4 ;  /* 0x0000000403027825 */ /* 0x001fcc00078e0004 */
[----:B------:R-:W2:Y:S01]  /*02c0*/  LDG.E R3, desc[UR4][R2.64] ;  /* 0x0000000402037981 */ /* 0x000ea2000c1e1900 */
[----:B------:R-:W-:-:S05]  /*02d0*/  IMAD.WIDE.U32 R4, R0, 0x4, R4 ;  /* 0x0000000400047825 */ /* 0x000fca00078e0004 */
[----:B--2---:R-:W-:Y:S01]  /*02e0*/  STG.E desc[UR4][R4.64], R3 ;  /* 0x0000000304007986 */ /* 0x004fe2000c101904 */
[----:B------:R-:W-:Y:S05]  /*02f0*/  EXIT ;  /* 0x000000000000794d */ /* 0x000fea0003800000 */
.L_x_1:
[----:B------:R-:W-:-:S00]  /*0300*/  BRA `(.L_x_1) ;  /* 0xfffffffc00fc7947 */ /* 0x000fc0000383ffff */
[----:B------:R-:W-:-:S00]  /*0310*/  NOP ;  /* 0x0000000000007918 */ /* 0x000fc00000000000 */
        /* <DEDUP_REMOVED lines=14> */
.L_x_11:


//--------------------- .text._Z12setup_kernelP17curandStateXORWOW --------------------------
	.section	.text._Z12setup_kernelP17curandStateXORWOW,"ax",@progbits
	.align	128
        .global         _Z12setup_kernelP17curandStateXORWOW
        .type           _Z12setup_kernelP17curandStateXORWOW,@function
        .size           _Z12setup_kernelP17curandStateXORWOW,(.L_x_12 - _Z12setup_kernelP17curandStateXORWOW)
        .other          _Z12setup_kernelP17curandStateXORWOW,@"STO_CUDA_ENTRY STV_DEFAULT"
_Z12setup_kernelP17curandStateXORWOW:
.text._Z12setup_kernelP17curandStateXORWOW:
[----:B------:R-:W-:Y:S01]  /*0000*/  LDC R1, c[0x0][0x37c] ;  /* 0x0000df00ff017b82 */ /* 0x000fe20000000800 */
[----:B------:R-:W0:Y:S07]  /*0010*/  S2R R11, SR_TID.X ;  /* 0x00000000000b7919 */ /* 0x000e2e0000002100 */
[----:B------:R-:W1:Y:S01]  /*0020*/  LDC.64 R2, c[0x0][0x380] ;  /* 0x0000e000ff027b82 */ /* 0x000e620000000a00 */
[----:B------:R-:W2:Y:S01]  /*0030*/  LDCU.64 UR4, c[0x0][0x358] ;  /* 0x00006b00ff0477ac */ /* 0x000ea20008000a00 */
[----:B------:R-:W-:Y:S01]  /*0040*/  IMAD.MOV.U32 R4, RZ, RZ, 0x3198c20f ;  /* 0x3198c20fff047424 */ /* 0x000fe200078e00ff */
[----:B------:R-:W0:Y:S01]  /*0050*/  S2R R0, SR_CTAID.X ;  /* 0x0000000000007919 */ /* 0x000e220000002500 */
[----:B------:R-:W-:Y:S01]  /*0060*/  IMAD.MOV.U32 R5, RZ, RZ, 0x5efdb30c ;  /* 0x5efdb30cff057424 */ /* 0x000fe200078e00ff */
[----:B------:R-:W-:Y:S01]  /*0070*/  BSSY.RECONVERGENT B0, `(.L_x_2) ;  /* 0x00000e3000007945 */ /* 0x000fe20003800200 */
[----:B------:R-:W-:-:S02]  /*0080*/  IMAD.MOV.U32 R6, RZ, RZ, 0x423bb012 ;  /* 0x423bb012ff067424 */ /* 0x000fc400078e00ff */
[----:B------:R-:W-:Y:S02]  /*0090*/  IMAD.MOV.U32 R7, RZ, RZ, -0x75bd8fc ;  /* 0xf8a42704ff077424 */ /* 0x000fe400078e00ff */
[----:B------:R-:W-:Y:S02]  /*00a0*/  IMAD.MOV.U32 R8, RZ, RZ, -0x23270784 ;  /* 0xdcd8f87cff087424 */ /* 0x000fe400078e00ff */
[----:B------:R-:W-:Y:S02]  /*00b0*/  IMAD.MOV.U32 R9, RZ, RZ, 0x57fa2510 ;  /* 0x57fa2510ff097424 */ /* 0x000fe400078e00ff */
[----:B0-----:R-:W-:-:S04]  /*00c0*/  IMAD R11, R0, 0x40, R11 ;  /* 0x00000040000b7824 */ /* 0x001fc800078e020b */
[C---:B-1----:R-:W-:Y:S01]  /*00d0*/  IMAD.WIDE R2, R11.reuse, 0x30, R2 ;  /* 0x000000300b027825 */ /* 0x042fe200078e0202 */
[----:B------:R-:W-:-:S04]  /*00e0*/  ISETP.NE.AND P0, PT, R11, RZ, PT ;  /* 0x000000ff0b00720c */ /* 0x000fc80003f05270 */
[----:B--2---:R0:W-:Y:S04]  /*00f0*/  STG.E.64 desc[UR4][R2.64], R4 ;  /* 0x0000000402007986 */ /* 0x0041e8000c101b04 */
[----:B------:R0:W-:Y:S04]  /*0100*/  STG.E.64 desc[UR4][R2.64+0x8], R6 ;  /* 0x0000080602007986 */ /* 0x0001e8000c101b04 */
[----:B------:R0:W-:Y:S01]  /*0110*/  STG.E.64 desc[UR4][R2.64+0x10], R8 ;  /* 0x0000100802007986 */ /* 0x0001e2000c101b04 */
[----:B------:R-:W-:Y:S05]  /*0120*/  @!P0 BRA `(.L_x_3) ;  /* 0x0000000c005c8947 */ /* 0x000fea0003800000 */
[----:B------:R-:W-:Y:S01]  /*0130*/  SHF.R.S32.HI R10, RZ, 0x1f, R11 ;  /* 0x0000001fff0a7819 */ /* 0x000fe2000001140b */
[----:B------:R-:W-:-:S07]  /*0140*/  IMAD.MOV.U32 R12, RZ, RZ, RZ ;  /* 0x000000ffff0c7224 */ /* 0x000fce00078e00ff */
.L_x_9:
[----:B0-----:R-:W-:Y:S01]  /*0150*/  LOP3.LUT R2, R11, 0x3, RZ, 0xc0, !PT ;  /* 0x000000030b027812 */ /* 0x001fe200078ec0ff */
[----:B------:R-:W-:Y:S03]  /*0160*/  BSSY.RECONVERGENT B1, `(.L_x_4) ;  /* 0x00000cd000017945 */ /* 0x000fe60003800200 */
[----:B------:R-:W-:-:S04]  /*0170*/  ISETP.NE.U32.AND P0, PT, R2, RZ, PT ;  /* 0x000000ff0200720c */ /* 0x000fc80003f05070 */
[----:B------:R-:W-:-:S13]  /*0180*/  ISETP.NE.AND.EX P0, PT, RZ, RZ, PT, P0 ;  /* 0x000000ffff00720c */ /* 0x000fda0003f05300 */
[----:B------:R-:W-:Y:S05]  /*0190*/  @!P0 BRA `(.L_x_5) ;  /* 0x0000000c00248947 */ /* 0x000fea0003800000 */
[----:B------:R-:W0:Y:S01]  /*01a0*/  LDC.64 R4, c[0x4][RZ] ;  /* 0x01000000ff047b82 */ /* 0x000e220000000a00 */
[----:B------:R-:W-:Y:S02]  /*01b0*/  IMAD.MOV.U32 R13, RZ, RZ, RZ ;  /* 0x000000ffff0d7224 */ /* 0x000fe400078e00ff */
[----:B0-----:R-:W-:-:S07]  /*01c0*/  IMAD.WIDE.U32 R4, R12, 0xc80, R4 ;  /* 0x00000c800c047825 */ /* 0x001fce00078e0004 */
.L_x_8:
[----:B0-----:R-:W-:Y:S01]  /*01d0*/  IMAD.MOV.U32 R14, RZ, RZ, RZ ;  /* 0x000000ffff0e7224 */ /* 0x001fe200078e00ff */
[----:B------:R-:W-:Y:S01]  /*01e0*/  CS2R R6, SRZ ;  /* 0x0000000000067805 */ /* 0x000fe2000001ff00 */
[----:B------:R-:W-:Y:S01]  /*01f0*/  IMAD.MOV.U32 R16, RZ, RZ, RZ ;  /* 0x000000ffff107224 */ /* 0x000fe200078e00ff */
[----:B------:R-:W-:-:S07]  /*0200*/  CS2R R2, SRZ ;  /* 0x0000000000027805 */ /* 0x000fce000001ff00 */
.L_x_7:
[----:B------:R-:W0:Y:S01]  /*0210*/  S2R R15, SR_TID.X ;  /* 0x00000000000f7919 */ /* 0x000e220000002100 */
[----:B------:R-:W1:Y:S01]  /*0220*/  LDC.64 R8, c[0x0][0x380] ;  /* 0x0000e000ff087b82 */ /* 0x000e620000000a00 */
[----:B0-----:R-:W-:-:S04]  /*0230*/  IMAD R17, R0, 0x40, R15 ;  /* 0x0000004000117824 */ /* 0x001fc800078e020f */
[----:B-1----:R-:W-:-:S04]  /*0240*/  IMAD.WIDE R8, R17, 0x30, R8 ;  /* 0x0000003011087825 */ /* 0x002fc800078e0208 */
[----:B------:R-:W-:-:S05]  /*0250*/  IMAD.WIDE.U32 R8, R16, 0x4, R8 ;  /* 0x0000000410087825 */ /* 0x000fca00078e0008 */
[----:B------:R0:W5:Y:S01]  /*0260*/  LDG.E R17, desc[UR4][R8.64+0x4] ;  /* 0x0000040408117981 */ /* 0x000162000c1e1900 */
[----:B------:R-:W-:-:S07]  /*0270*/  IMAD.MOV.U32 R18, RZ, RZ, RZ ;  /* 0x000000ffff127224 */ /* 0x000fce00078e00ff */
.L_x_6:
[----:B-----5:R-:W-:Y:S01]  /*0280*/  SHF.R.U32.HI R22, RZ, R18, R17 ;  /* 0x00000012ff167219 */ /* 0x020fe20000011611 */
[----:B0-----:R-:W-:-:S03]  /*0290*/  IMAD.SHL.U32 R9, R16, 0x20, RZ ;  /* 0x0000002010097824 */ /* 0x001fc600078e00ff */
[----:B------:R-:W-:Y:S01]  /*02a0*/  LOP3.LUT R19, R22, 0x1, RZ, 0xc0, !PT ;  /* 0x0000000116137812 */ /* 0x000fe200078ec0ff */
[----:B------:R-:W-:-:S03]  /*02b0*/  IMAD.IADD R8, R9, 0x1, R18 ;  /* 0x0000000109087824 */ /* 0x000fc600078e0212 */
[----:B------:R-:W-:Y:S01]  /*02c0*/  ISETP.NE.U32.AND P0, PT, R19, 0x1, PT ;  /* 0x000000011300780c */ /* 0x000fe20003f05070 */
[----:B------:R-:W-:-:S03]  /*02d0*/  IMAD R9, R8, 0x5, RZ ;  /* 0x0000000508097824 */ /* 0x000fc600078e02ff */
[----:B------:R-:W-:Y:S01]  /*02e0*/  R2P PR, R22, 0x7e ;  /* 0x0000007e16007804 */ /* 0x000fe20000000000 */
[----:B------:R-:W-:-:S08]  /*02f0*/  IMAD.WIDE.U32 R8, R9, 0x4, R4 ;  /* 0x0000000409087825 */ /* 0x000fd000078e0004 */
[----:B------:R-:W2:Y:S04]  /*0300*/  @!P0 LDG.E R19, desc[UR4][R8.64] ;  /* 0x0000000408138981 */ /* 0x000ea8000c1e1900 */
[----:B------:R-:W3:Y:S04]  /*0310*/  @!P0 LDG.E R20, desc[UR4][R8.64+0x10] ;  /* 0x0000100408148981 */ /* 0x000ee8000c1e1900 */
[----:B------:R-:W4:Y:S04]  /*0320*/  @P1 LDG.E R21, desc[UR4][R8.64+0x14] ;  /* 0x0000140408151981 */ /* 0x000f28000c1e1900 */
[----:B------:R-:W4:Y:S04]  /*0330*/  @P2 LDG.E R23, desc[UR4][R8.64+0x28] ;  /* 0x0000280408172981 */ /* 0x000f28000c1e1900 */
[----:B------:R-:W4:Y:S04]  /*0340*/  @P1 LDG.E R24, desc[UR4][R8.64+0x24] ;  /* 0x0000240408181981 */ /* 0x000f28000c1e1900 */
[----:B------:R-:W4:Y:S04]  /*0350*/  @P2 LDG.E R26, desc[UR4][R8.64+0x38] ;  /* 0x00003804081a2981 */ /* 0x000f28000c1e1900 */
[----:B------:R-:W4:Y:S04]  /*0360*/  @P3 LDG.E R25, desc[UR4][R8.64+0x3c] ;  /* 0x00003c0408193981 */ /* 0x000f28000c1e1900 */
[----:B------:R-:W4:Y:S01]  /*0370*/  @P4 LDG.E R27, desc[UR4][R8.64+0x50] ;  /* 0x00005004081b4981 */ /* 0x000f22000c1e1900 */
[----:B--2---:R-:W-:-:S03]  /*0380*/  @!P0 LOP3.LUT R14, R14, R19, RZ, 0x3c, !PT ;  /* 0x000000130e0e8212 */ /* 0x004fc600078e3cff */
[----:B------:R-:W2:Y:S01]  /*0390*/  @!P0 LDG.E R19, desc[UR4][R8.64+0x4] ;  /* 0x0000040408138981 */ /* 0x000ea2000c1e1900 */
[----:B---3--:R-:W-:-:S03]  /*03a0*/  @!P0 LOP3.LUT R7, R7, R20, RZ, 0x3c, !PT ;  /* 0x0000001407078212 */ /* 0x008fc600078e3cff */
[----:B------:R-:W3:Y:S01]  /*03b0*/  @!P0 LDG.E R20, desc[UR4][R8.64+0x8] ;  /* 0x0000080408148981 */ /* 0x000ee2000c1e1900 */
[----:B----4-:R-:W-:-:S03]  /*03c0*/  @P1 LOP3.LUT R14, R14, R21, RZ, 0x3c, !PT ;  /* 0x000000150e0e1212 */ /* 0x010fc600078e3cff */
[----:B------:R-:W4:Y:S01]  /*03d0*/  @!P0 LDG.E R21, desc[UR4][R8.64+0xc] ;  /* 0x00000c0408158981 */ /* 0x000f22000c1e1900 */
[----:B------:R-:W-:-:S03]  /*03e0*/  @P2 LOP3.LUT R14, R14, R23, RZ, 0x3c, !PT ;  /* 0x000000170e0e2212 */ /* 0x000fc600078e3cff */
[----:B------:R-:W4:Y:S01]  /*03f0*/  @P1 LDG.E R23, desc[UR4][R8.64+0x18] ;  /* 0x0000180408171981 */ /* 0x000f22000c1e1900 */
[----:B------:R-:W-:-:S03]  /*0400*/  @P1 LOP3.LUT R7, R7, R24, RZ, 0x3c, !PT ;  /* 0x0000001807071212 */ /* 0x000fc600078e3cff */
[----:B------:R-:W4:Y:S01]  /*0410*/  @P2 LDG.E R24, desc[UR4][R8.64+0x30] ;  /* 0x0000300408182981 */ /* 0x000f22000c1e1900 */
[----:B--2---:R-:W-:-:S03]  /*0420*/  @!P0 LOP3.LUT R2, R2, R19, RZ, 0x3c, !PT ;  /* 0x0000001302028212 */ /* 0x004fc600078e3cff */
[----:B------:R-:W2:Y:S01]  /*0430*/  @P1 LDG.E R19, desc[UR4][R8.64+0x20] ;  /* 0x0000200408131981 */ /* 0x000ea2000c1e1900 */
[----:B---3--:R-:W-:-:S03]  /*0440*/  @!P0 LOP3.LUT R3, R3, R20, RZ, 0x3c, !PT ;  /* 0x0000001403038212 */ /* 0x008fc600078e3cff */
[----:B------:R-:W3:Y:S01]  /*0450*/  @P1 LDG.E R20, desc[UR4][R8.64+0x1c] ;  /* 0x00001c0408141981 */ /* 0x000ee2000c1e1900 */
[----:B----4-:R-:W-:-:S03]  /*0460*/  @!P0 LOP3.LUT R6, R6, R21, RZ, 0x3c, !PT ;  /* 0x0000001506068212 */ /* 0x010fc600078e3cff */
[----:B------:R-:W4:Y:S01]  /*0470*/  @P2 LDG.E R21, desc[UR4][R8.64+0x2c] ;  /* 0x00002c0408152981 */ /* 0x000f22000c1e1900 */
[----:B------:R-:W-:-:S03]  /*0480*/  @P1 LOP3.LUT R2, R2, R23, RZ, 0x3c, !PT ;  /* 0x0000001702021212 */ /* 0x000fc600078e3cff */
[----:B------:R-:W4:Y:S01]  /*0490*/  @P2 LDG.E R23, desc[UR4][R8.64+0x34] ;  /* 0x0000340408172981 */ /* 0x000f22000c1e1900 */
[----:B------:R-:W-:-:S03]  /*04a0*/  @P2 LOP3.LUT R7, R7, R26, RZ, 0x3c, !PT ;  /* 0x0000001a07072212 */ /* 0x000fc600078e3cff */
[----:B------:R-:W4:Y:S01]  /*04b0*/  @P3 LDG.E R26, desc[UR4][R8.64+0x4c] ;  /* 0x00004c04081a3981 */ /* 0x000f22000c1e1900 */
[----:B------:R-:W-:-:S03]  /*04c0*/  @P3 LOP3.LUT R14, R14, R25, RZ, 0x3c, !PT ;  /* 0x000000190e0e3212 */ /* 0x000fc600078e3cff */
[----:B------:R-:W4:Y:S01]  /*04d0*/  @P5 LDG.E R25, desc[UR4][R8.64+0x64] ;  /* 0x0000640408195981 */ /* 0x000f22000c1e1900 */
[----:B--2---:R-:W-:-:S03]  /*04e0*/  @P1 LOP3.LUT R6, R6, R19, RZ, 0x3c, !PT ;  /* 0x0000001306061212 */ /* 0x004fc600078e3cff */
[----:B------:R-:W2:Y:S01]  /*04f0*/  @P3 LDG.E R19, desc[UR4][R8.64+0x40] ;  /* 0x0000400408133981 */ /* 0x000ea2000c1e1900 */
[----:B---3--:R-:W-:-:S03]  /*0500*/  @P1 LOP3.LUT R3, R3, R20, RZ, 0x3c, !PT ;  /* 0x0000001403031212 */ /* 0x008fc600078e3cff */
[----:B------:R-:W3:Y:S01]  /*0510*/  @P3 LDG.E R20, desc[UR4][R8.64+0x44] ;  /* 0x0000440408143981 */ /* 0x000ee2000c1e1900 */
[----:B------:R-:W-:-:S03]  /*0520*/  @P2 LOP3.LUT R3, R3, R24, RZ, 0x3c, !PT ;  /* 0x0000001803032212 */ /* 0x000fc600078e3cff */
[----:B------:R-:W3:Y:S01]  /*0530*/  @P4 LDG.E R24, desc[UR4][R8.64+0x58] ;  /* 0x0000580408184981 */ /* 0x000ee2000c1e1900 */
[----:B----4-:R-:W-:Y:S02]  /*0540*/  @P2 LOP3.LUT R2, R2, R21, RZ, 0x3c, !PT ;  /* 0x0000001502022212 */ /* 0x010fe400078e3cff */
[----:B------:R-:W-:Y:S01]  /*0550*/  @P2 LOP3.LUT R6, R6, R23, RZ, 0x3c, !PT ;  /* 0x0000001706062212 */ /* 0x000fe200078e3cff */
[----:B------:R-:W4:Y:S04]  /*0560*/  @P3 LDG.E R21, desc[UR4][R8.64+0x48] ;  /* 0x0000480408153981 */ /* 0x000f28000c1e1900 */
[----:B------:R-:W4:Y:S01]  /*0570*/  @P4 LDG.E R23, desc[UR4][R8.64+0x54] ;  /* 0x0000540408174981 */ /* 0x000f22000c1e1900 */
[----:B------:R-:W-:Y:S02]  /*0580*/  @P4 LOP3.LUT R14, R14, R27, RZ, 0x3c, !PT ;  /* 0x0000001b0e0e4212 */ /* 0x000fe400078e3cff */
[----:B------:R-:W-:-:S02]  /*0590*/  @P3 LOP3.LUT R7, R7, R26, RZ, 0x3c, !PT ;  /* 0x0000001a07073212 */ /* 0x000fc400078e3cff */
        /* <DEDUP_REMOVED lines=9> */
[----:B----4-:R-:W-:-:S03]  /*0630*/  @P3 LOP3.LUT R6, R6, R21, RZ, 0x3c, !PT ;  /* 0x0000001506063212 */ /* 0x010fc600078e3cff */
[----:B------:R-:W4:Y:S01]  /*0640*/  @P5 LDG.E R21, desc[UR4][R8.64+0x68] ;  /* 0x0000680408155981 */ /* 0x000f22000c1e1900 */
[----:B------:R-:W-:-:S03]  /*0650*/  @P4 LOP3.LUT R2, R2, R23, RZ, 0x3c, !PT ;  /* 0x0000001702024212 */ /* 0x000fc600078e3cff */
[----:B------:R-:W4:Y:S01]  /*0660*/  @P5 LDG.E R23, desc[UR4][R8.64+0x70] ;  /* 0x0000700408175981 */ /* 0x000f22000c1e1900 */
[----:B------:R-:W-:Y:S02]  /*0670*/  LOP3.LUT P0, RZ, R22, 0x80, RZ, 0xc0, !PT ;  /* 0x0000008016ff7812 */ /* 0x000fe4000780c0ff */
[----:B------:R-:W-:Y:S02]  /*0680*/  @P4 LOP3.LUT R7, R7, R26, RZ, 0x3c, !PT ;  /* 0x0000001a07074212 */ /* 0x000fe400078e3cff */
[----:B------:R-:W-:Y:S02]  /*0690*/  @P6 LOP3.LUT R14, R14, R25, RZ, 0x3c, !PT ;  /* 0x000000190e0e6212 */ /* 0x000fe400078e3cff */
[----:B------:R-:W4:Y:S07]  /*06a0*/  @P6 LDG.E R25, desc[UR4][R8.64+0x7c] ;  /* 0x00007c0408196981 */ /* 0x000f2e000c1e1900 */
[----:B------:R-:W4:Y:S04]  /*06b0*/  @P0 LDG.E R27, desc[UR4][R8.64+0x8c] ;  /* 0x00008c04081b0981 */ /* 0x000f28000c1e1900 */
[----:B------:R-:W4:Y:S04]  /*06c0*/  @P0 LDG.E R26, desc[UR4][R8.64+0x94] ;  /* 0x00009404081a0981 */ /* 0x000f28000c1e1900 */
        /* <DEDUP_REMOVED lines=11> */
[----:B------:R-:W-:Y:S02]  /*0780*/  @P6 LOP3.LUT R2, R2, R25, RZ, 0x3c, !PT ;  /* 0x0000001902026212 */ /* 0x000fe400078e3cff */
[----:B------:R-:W-:Y:S02]  /*0790*/  @P0 LOP3.LUT R14, R14, R27, RZ, 0x3c, !PT ;  /* 0x0000001b0e0e0212 */ /* 0x000fe400078e3cff */
[----:B--2---:R-:W-:Y:S02]  /*07a0*/  @P6 LOP3.LUT R6, R6, R19, RZ, 0x3c, !PT ;  /* 0x0000001306066212 */ /* 0x004fe400078e3cff */
[----:B---3--:R-:W-:Y:S02]  /*07b0*/  @P6 LOP3.LUT R3, R3, R20, RZ, 0x3c, !PT ;  /* 0x0000001403036212 */ /* 0x008fe400078e3cff */
[----:B------:R-:W-:Y:S02]  /*07c0*/  @P6 LOP3.LUT R7, R7, R24, RZ, 0x3c, !PT ;  /* 0x0000001807076212 */ /* 0x000fe400078e3cff */
[----:B------:R-:W-:-:S02]  /*07d0*/  @P0 LOP3.LUT R3, R3, R26, RZ, 0x3c, !PT ;  /* 0x0000001a03030212 */ /* 0x000fc400078e3cff */
[----:B----4-:R-:W-:Y:S02]  /*07e0*/  @P0 LOP3.LUT R2, R2, R21, RZ, 0x3c, !PT ;  /* 0x0000001502020212 */ /* 0x010fe400078e3cff */
[----:B------:R-:W-:Y:S02]  /*07f0*/  @P0 LOP3.LUT R7, R7, R28, RZ, 0x3c, !PT ;  /* 0x0000001c07070212 */ /* 0x000fe400078e3cff */
[----:B------:R-:W-:Y:S02]  /*0800*/  @P0 LOP3.LUT R6, R6, R23, RZ, 0x3c, !PT ;  /* 0x0000001706060212 */ /* 0x000fe400078e3cff */
[----:B------:R-:W-:-:S13]  /*0810*/  R2P PR, R22.B1, 0x7f ;  /* 0x0000007f16007804 */ /* 0x000fda0000001000 */
[----:B------:R-:W2:Y:S04]  /*0820*/  @P0 LDG.E R19, desc[UR4][R8.64+0xa0] ;  /* 0x0000a00408130981 */ /* 0x000ea8000c1e1900 */
[----:B------:R-:W3:Y:S04]  /*0830*/  @P1 LDG.E R23, desc[UR4][R8.64+0xb4] ;  /* 0x0000b40408171981 */ /* 0x000ee8000c1e1900 */
[----:B------:R-:W4:Y:S04]  /*0840*/  @P0 LDG.E R21, desc[UR4][R8.64+0xa4] ;  /* 0x0000a40408150981 */ /* 0x000f28000c1e1900 */
[----:B------:R-:W4:Y:S04]  /*0850*/  @P2 LDG.E R25, desc[UR4][R8.64+0xc8] ;  /* 0x0000c80408192981 */ /* 0x000f28000c1e1900 */
[----:B------:R-:W4:Y:S04]  /*0860*/  @P3 LDG.E R27, desc[UR4][R8.64+0xdc] ;  /* 0x0000dc04081b3981 */ /* 0x000f28000c1e1900 */
[----:B------:R-:W4:Y:S04]  /*0870*/  @P0 LDG.E R20, desc[UR4][R8.64+0xa8] ;  /* 0x0000a80408140981 */ /* 0x000f28000c1e1900 */
[----:B------:R-:W4:Y:S04]  /*0880*/  @P0 LDG.E R24, desc[UR4][R8.64+0xb0] ;  /* 0x0000b00408180981 */ /* 0x000f28000c1e1900 */
[----:B------:R-:W4:Y:S04]  /*0890*/  @P4 LDG.E R29, desc[UR4][R8.64+0xf0] ;  /* 0x0000f004081d4981 */ /* 0x000f28000c1e1900 */
[----:B------:R-:W4:Y:S01]  /*08a0*/  @P1 LDG.E R26, desc[UR4][R8.64+0xc4] ;  /* 0x0000c404081a1981 */ /* 0x000f22000c1e1900 */
[----:B--2---:R-:W-:-:S03]  /*08b0*/  @P0 LOP3.LUT R14, R14, R19, RZ, 0x3c, !PT ;  /* 0x000000130e0e0212 */ /* 0x004fc600078e3cff */
[----:B------:R-:W2:Y:S01]  /*08c0*/  @P0 LDG.E R19, desc[UR4][R8.64+0xac] ;  /* 0x0000ac0408130981 */ /* 0x000ea2000c1e1900 */
[----:B---3--:R-:W-:-:S03]  /*08d0*/  @P1 LOP3.LUT R14, R14, R23, RZ, 0x3c, !PT ;  /* 0x000000170e0e1212 */ /* 0x008fc600078e3cff */
[----:B------:R-:W3:Y:S01]  /*08e0*/  @P1 LDG.E R23, desc[UR4][R8.64+0xc0] ;  /* 0x0000c00408171981 */ /* 0x000ee2000c1e1900 */
[----:B----4-:R-:W-:-:S03]  /*08f0*/  @P0 LOP3.LUT R2, R2, R21, RZ, 0x3c, !PT ;  /* 0x0000001502020212 */ /* 0x010fc600078e3cff */
[----:B------:R-:W4:Y:S01]  /*0900*/  @P1 LDG.E R21, desc[UR4][R8.64+0xb8] ;  /* 0x0000b80408151981 */ /* 0x000f22000c1e1900 */
[----:B------:R-:W-:-:S03]  /*0910*/  @P2 LOP3.LUT R14, R14, R25, RZ, 0x3c, !PT ;  /* 0x000000190e0e2212 */ /* 0x000fc600078e3cff */
[----:B------:R-:W4:Y:S01]  /*0920*/  @P5 LDG.E R25, desc[UR4][R8.64+0x104] ;  /* 0x0001040408195981 */ /* 0x000f22000c1e1900 */
[----:B------:R-:W-:-:S03]  /*0930*/  @P3 LOP3.LUT R14, R14, R27, RZ, 0x3c, !PT ;  /* 0x0000001b0e0e3212 */ /* 0x000fc600078e3cff */
[----:B------:R-:W4:Y:S01]  /*0940*/  @P6 LDG.E R27, desc[UR4][R8.64+0x118] ;  /* 0x00011804081b6981 */ /* 0x000f22000c1e1900 */
[----:B------:R-:W-:-:S03]  /*0950*/  @P0 LOP3.LUT R3, R3, R20, RZ, 0x3c, !PT ;  /* 0x0000001403030212 */ /* 0x000fc600078e3cff */
[----:B------:R-:W4:Y:S01]  /*0960*/  @P1 LDG.E R20, desc[UR4][R8.64+0xbc] ;  /* 0x0000bc0408141981 */ /* 0x000f22000c1e1900 */
[----:B------:R-:W-:-:S03]  /*0970*/  @P0 LOP3.LUT R7, R7, R24, RZ, 0x3c, !PT ;  /* 0x0000001807070212 */ /* 0x000fc600078e3cff */
[----:B------:R-:W4:Y:S01]  /*0980*/  @P2 LDG.E R24, desc[UR4][R8.64+0xd8] ;  /* 0x0000d80408182981 */ /* 0x000f22000c1e1900 */
[----:B------:R-:W-:Y:S02]  /*0990*/  @P4 LOP3.LUT R14, R14, R29, RZ, 0x3c, !PT ;  /* 0x0000001d0e0e4212 */ /* 0x000fe400078e3cff */
[----:B------:R-:W-:Y:S02]  /*09a0*/  @P1 LOP3.LUT R7, R7, R26, RZ, 0x3c, !PT ;  /* 0x0000001a07071212 */ /* 0x000fe400078e3cff */
[----:B------:R-:W4:Y:S01]  /*09b0*/  @P3 LDG.E R26, desc[UR4][R8.64+0xe4] ;  /* 0x0000e404081a3981 */ /* 0x000f22000c1e1900 */
[----:B--2---:R-:W-:Y:S02]  /*09c0*/  @P0 LOP3.LUT R6, R6, R19, RZ, 0x3c, !PT ;  /* 0x0000001306060212 */ /* 0x004fe400078e3cff */
[----:B------:R-:W-:Y:S01]  /*09d0*/  LOP3.LUT P0, RZ, R22, 0x8000, RZ, 0xc0, !PT ;  /* 0x0000800016ff7812 */ /* 0x000fe2000780c0ff */
[----:B------:R-:W2:Y:S01]  /*09e0*/  @P2 LDG.E R19, desc[UR4][R8.64+0xcc] ;  /* 0x0000cc0408132981 */ /* 0x000ea2000c1e1900 */
[----:B---3--:R-:W-:-:S03]  /*09f0*/  @P1 LOP3.LUT R6, R6, R23, RZ, 0x3c, !PT ;  /* 0x0000001706061212 */ /* 0x008fc600078e3cff */
[----:B------:R-:W3:Y:S01]  /*0a00*/  @P2 LDG.E R22, desc[UR4][R8.64+0xd0] ;  /* 0x0000d00408162981 */ /* 0x000ee2000c1e1900 */
[----:B----4-:R-:W-:-:S03]  /*0a10*/  @P1 LOP3.LUT R2, R2, R21, RZ, 0x3c, !PT ;  /* 0x0000001502021212 */ /* 0x010fc600078e3cff */
[----:B------:R-:W4:Y:S01]  /*0a20*/  @P2 LDG.E R21, desc[UR4][R8.64+0xd4] ;  /* 0x0000d40408152981 */ /* 0x000f22000c1e1900 */
[----:B------:R-:W-:-:S03]  /*0a30*/  @P5 LOP3.LUT R14, R14, R25, RZ, 0x3c, !PT ;  /* 0x000000190e0e5212 */ /* 0x000fc600078e3cff */
[----:B------:R-:W4:Y:S04]  /*0a40*/  @P3 LDG.E R23, desc[UR4][R8.64+0xe0] ;  /* 0x0000e00408173981 */ /* 0x000f28000c1e1900 */
[----:B------:R-:W4:Y:S01]  /*0a50*/  @P3 LDG.E R25, desc[UR4][R8.64+0xe8] ;  /* 0x0000e80408193981 */ /* 0x000f22000c1e1900 */
[----:B------:R-:W-:-:S03]  /*0a60*/  @P1 LOP3.LUT R3, R3, R20, RZ, 0x3c, !PT ;  /* 0x0000001403031212 */ /* 0x000fc600078e3cff */
[----:B------:R-:W4:Y:S01]  /*0a70*/  @P3 LDG.E R20, desc[UR4][R8.64+0xec] ;  /* 0x0000ec0408143981 */ /* 0x000f22000c1e1900 */
[----:B------:R-:W-:-:S03]  /*0a80*/  @P2 LOP3.LUT R7, R7, R24, RZ, 0x3c, !PT ;  /* 0x0000001807072212 */ /* 0x000fc600078e3cff */
        /* <DEDUP_REMOVED lines=8> */
[----:B------:R-:W-:Y:S02]  /*0b10*/  @P3 LOP3.LUT R3, R3, R26, RZ, 0x3c, !PT ;  /* 0x0000001a03033212 */ /* 0x000fe400078e3cff */
[----:B------:R-:W-:Y:S01]  /*0b20*/  @P3 LOP3.LUT R2, R2, R23, RZ, 0x3c, !PT ;  /* 0x0000001702023212 */ /* 0x000fe200078e3cff */
[----:B------:R-:W4:Y:S01]  /*0b30*/  @P5 LDG.E R26, desc[UR4][R8.64+0x10c] ;  /* 0x00010c04081a5981 */ /* 0x000f22000c1e1900 */
[----:B------:R-:W-:-:S03]  /*0b40*/  @P3 LOP3.LUT R6, R6, R25, RZ, 0x3c, !PT ;  /* 0x0000001906063212 */ /* 0x000fc600078e3cff */
[----:B------:R-:W4:Y:S04]  /*0b50*/  @P5 LDG.E R23, desc[UR4][R8.64+0x108] ;  /* 0x0001080408175981 */ /* 0x000f28000c1e1900 */
        /* <DEDUP_REMOVED lines=19> */
[----:B------:R-:W-:-:S05]  /*0c90*/  VIADD R18, R18, 0x10 ;  /* 0x0000001012127836 */ /* 0x000fca0000000000 */
[----:B------:R-:W-:Y:S02]  /*0ca0*/  ISETP.NE.AND P1, PT, R18, 0x20, PT ;  /* 0x000000201200780c */ /* 0x000fe40003f25270 */
[----:B------:R-:W-:-:S04]  /*0cb0*/  @P5 LOP3.LUT R7, R7, R20, RZ, 0x3c, !PT ;  /* 0x0000001407075212 */ /* 0x000fc800078e3cff */
[----:B------:R-:W-:Y:S02]  /*0cc0*/  @P6 LOP3.LUT R7, R7, R24, RZ, 0x3c, !PT ;  /* 0x0000001807076212 */ /* 0x000fe400078e3cff */
[----:B------:R-:W-:Y:S02]  /*0cd0*/  @P0 LOP3.LUT R14, R14, R27, RZ, 0x3c, !PT ;  /* 0x0000001b0e0e0212 */ /* 0x000fe400078e3cff */
[----:B------:R-:W-:Y:S02]  /*0ce0*/  @P0 LOP3.LUT R7, R7, R28, RZ, 0x3c, !PT ;  /* 0x0000001c07070212 */ /* 0x000fe400078e3cff */
[----:B--2---:R-:W-:Y:S02]  /*0cf0*/  @P6 LOP3.LUT R2, R2, R19, RZ, 0x3c, !PT ;  /* 0x0000001302026212 */ /* 0x004fe400078e3cff */
[----:B---3--:R-:W-:Y:S02]  /*0d00*/  @P6 LOP3.LUT R3, R3, R22, RZ, 0x3c, !PT ;  /* 0x0000001603036212 */ /* 0x008fe400078e3cff */
[----:B----4-:R-:W-:-:S02]  /*0d10*/  @P6 LOP3.LUT R6, R6, R21, RZ, 0x3c, !PT ;  /* 0x0000001506066212 */ /* 0x010fc400078e3cff */
[----:B------:R-:W-:Y:S02]  /*0d20*/  @P0 LOP3.LUT R3, R3, R26, RZ, 0x3c, !PT ;  /* 0x0000001a03030212 */ /* 0x000fe400078e3cff */
[----:B------:R-:W-:Y:S02]  /*0d30*/  @P0 LOP3.LUT R2, R2, R23, RZ, 0x3c, !PT ;  /* 0x0000001702020212 */ /* 0x000fe400078e3cff */
[----:B------:R-:W-:Y:S01]  /*0d40*/  @P0 LOP3.LUT R6, R6, R25, RZ, 0x3c, !PT ;  /* 0x0000001906060212 */ /* 0x000fe200078e3cff */
[----:B------:R-:W-:Y:S06]  /*0d50*/  @P1 BRA `(.L_x_6) ;  /* 0xfffffff400481947 */ /* 0x000fec000383ffff */
[----:B------:R-:W-:-:S05]  /*0d60*/  VIADD R16, R16, 0x1 ;  /* 0x0000000110107836 */ /* 0x000fca0000000000 */
[----:B------:R-:W-:-:S13]  /*0d70*/  ISETP.NE.AND P0, PT, R16, 0x5, PT ;  /* 0x000000051000780c */ /* 0x000fda0003f05270 */
[----:B------:R-:W-:Y:S05]  /*0d80*/  @P0 BRA `(.L_x_7) ;  /* 0xfffffff400200947 */ /* 0x000fea000383ffff */
[----:B------:R-:W0:Y:S01]  /*0d90*/  LDC.64 R8, c[0x0][0x380] ;  /* 0x0000e000ff087b82 */ /* 0x000e220000000a00 */
[----:B------:R-:W-:Y:S01]  /*0da0*/  IMAD R15, R0, 0x40, R15 ;  /* 0x00000040000f7824 */ /* 0x000fe200078e020f */
[----:B------:R-:W-:Y:S01]  /*0db0*/  LOP3.LUT R16, R11, 0x3, RZ, 0xc0, !PT ;  /* 0x000000030b107812 */ /* 0x000fe200078ec0ff */
[----:B------:R-:W-:-:S05]  /*0dc0*/  VIADD R13, R13, 0x1 ;  /* 0x000000010d0d7836 */ /* 0x000fca0000000000 */
[----:B------:R-:W-:Y:S01]  /*0dd0*/  ISETP.GE.U32.AND P0, PT, R13, R16, PT ;  /* 0x000000100d00720c */ /* 0x000fe20003f06070 */
[----:B0-----:R-:W-:-:S05]  /*0de0*/  IMAD.WIDE R8, R15, 0x30, R8 ;  /* 0x000000300f087825 */ /* 0x001fca00078e0208 */
[----:B------:R0:W-:Y:S04]  /*0df0*/  STG.E.64 desc[UR4][R8.64+0x8], R2 ;  /* 0x0000080208007986 */ /* 0x0001e8000c101b04 */
[----:B------:R0:W-:Y:S04]  /*0e00*/  STG.E.64 desc[UR4][R8.64+0x10], R6 ;  /* 0x0000100608007986 */ /* 0x0001e8000c101b04 */
[----:B------:R0:W-:Y:S01]  /*0e10*/  STG.E desc[UR4][R8.64+0x4], R14 ;  /* 0x0000040e08007986 */ /* 0x0001e2000c101904 */
[----:B------:R-:W-:Y:S05]  /*0e20*/  @!P0 BRA `(.L_x_8) ;  /* 0xfffffff000e88947 */ /* 0x000fea000383ffff */
.L_x_5:
[----:B------:R-:W-:Y:S05]  /*0e30*/  BSYNC.RECONVERGENT B1 ;  /* 0x0000000000017941 */ /* 0x000fea0003800200 */
.L_x_4:
[C---:B------:R-:W-:Y:S01]  /*0e40*/  ISETP.GT.U32.AND P0, PT, R11.reuse, 0x3, PT ;  /* 0x000000030b00780c */ /* 0x040fe20003f04070 */
[----:B------:R-:W-:Y:S01]  /*0e50*/  VIADD R12, R12, 0x1 ;  /* 0x000000010c0c7836 */ /* 0x000fe20000000000 */
[--C-:B------:R-:W-:Y:S02]  /*0e60*/  SHF.R.U64 R11, R11, 0x2, R10.reuse ;  /* 0x000000020b0b7819 */ /* 0x100fe4000000120a */
[----:B------:R-:W-:Y:S02]  /*0e70*/  ISETP.GT.U32.AND.EX P0, PT, R10, RZ, PT, P0 ;  /* 0x000000ff0a00720c */ /* 0x000fe40003f04100 */
[----:B------:R-:W-:-:S11]  /*0e80*/  SHF.R.U32.HI R10, RZ, 0x2, R10 ;  /* 0x00000002ff0a7819 */ /* 0x000fd6000001160a */
[----:B------:R-:W-:Y:S05]  /*0e90*/  @P0 BRA `(.L_x_9) ;  /* 0xfffffff000ac0947 */ /* 0x000fea000383ffff */
.L_x_3:
[----:B------:R-:W-:Y:S05]  /*0ea0*/  BSYNC.RECONVERGENT B0 ;  /* 0x0000000000007941 */ /* 0x000fea0003800200 */
.L_x_2:
[----:B0-----:R-:W0:Y:S01]  /*0eb0*/  S2R R5, SR_TID.X ;  /* 0x0000000000057919 */ /* 0x001e220000002100 */
[----:B------:R-:W1:Y:S01]  /*0ec0*/  LDC.64 R2, c[0x0][0x380] ;  /* 0x0000e000ff027b82 */ /* 0x000e620000000a00 */
[----:B0-----:R-:W-:-:S04]  /*0ed0*/  IMAD R5, R0, 0x40, R5 ;  /* 0x0000004000057824 */ /* 0x001fc800078e0205 */
[----:B-1----:R-:W-:-:S05]  /*0ee0*/  IMAD.WIDE R2, R5, 0x30, R2 ;  /* 0x0000003005027825 */ /* 0x002fca00078e0202 */
[----:B------:R-:W-:Y:S04]  /*0ef0*/  STG.E.64 desc[UR4][R2.64+0x18], RZ ;  /* 0x000018ff02007986 */ /* 0x000fe8000c101b04 */
[----:B------:R-:W-:Y:S04]  /*0f00*/  STG.E desc[UR4][R2.64+0x20], RZ ;  /* 0x000020ff02007986 */ /* 0x000fe8000c101904 */
[----:B------:R-:W-:Y:S01]  /*0f10*/  STG.E.64 desc[UR4][R2.64+0x28], RZ ;  /* 0x000028ff02007986 */ /* 0x000fe2000c101b04 */
[----:B------:R-:W-:Y:S05]  /*0f20*/  EXIT ;  /* 0x000000000000794d */ /* 0x000fea0003800000 */
.L_x_10:
        /* <DEDUP_REMOVED lines=13> */
.L_x_12:


//--------------------- .nv.global.init           --------------------------
	.section	.nv.global.init,"aw",@progbits
	.align	4
.nv.global.init:
	.type		mrg32k3aM1SubSeq,@object
	.size		mrg32k3aM1SubSeq,(mrg32k3aM2SubSeq - mrg32k3aM1SubSeq)
mrg32k3aM1SubSeq:
        /*0000*/ 	.byte	0x0b, 0xcc, 0xee, 0x04, 0x73, 0x29, 0x8b, 0x6f, 0xf6, 0x53, 0x03, 0xf6, 0x23, 0xf6, 0xea, 0xda
        /* <DEDUP_REMOVED lines=125> */
	.type		mrg32k3aM2SubSeq,@object
	.size		mrg32k3aM2SubSeq,(mrg32k3aM1 - mrg32k3aM2SubSeq)
mrg32k3aM2SubSeq:
        /* <DEDUP_REMOVED lines=126> */
	.type		mrg32k3aM1,@object
	.size		mrg32k3aM1,(mrg32k3aM1Seq - mrg32k3aM1)
mrg32k3aM1:
        /* <DEDUP_REMOVED lines=144> */
	.type		mrg32k3aM1Seq,@object
	.size		mrg32k3aM1Seq,(mrg32k3aM2 - mrg32k3aM1Seq)
mrg32k3aM1Seq:
        /* <DEDUP_REMOVED lines=144> */
	.type		mrg32k3aM2,@object
	.size		mrg32k3aM2,(mrg32k3aM2Seq - mrg32k3aM2)
mrg32k3aM2:
        /* <DEDUP_REMOVED lines=144> */
	.type		mrg32k3aM2Seq,@object
	.size		mrg32k3aM2Seq,(precalc_xorwow_matrix - mrg32k3aM2Seq)
mrg32k3aM2Seq:
        /* <DEDUP_REMOVED lines=144> */
	.type		precalc_xorwow_matrix,@object
	.size		precalc_xorwow_matrix,(precalc_xorwow_offset_matrix - precalc_xorwow_matrix)
precalc_xorwow_matrix:
        /* <DEDUP_REMOVED lines=6400> */
	.type		precalc_xorwow_offset_matrix,@object
	.size		precalc_xorwow_offset_matrix,(.L_1 - precalc_xorwow_offset_matrix)
precalc_xorwow_offset_matrix:
        /* <DEDUP_REMOVED lines=6400> */
.L_1:


//--------------------- .nv.shared.reserved.0     --------------------------
	.section	.nv.shared.reserved.0,"aw",@nobits
	.weak		__nv_reservedSMEM_offset_0_alias
	.size		__nv_reservedSMEM_offset_0_alias, 0, 64
	.other		__nv_reservedSMEM_offset_0_alias,@"STO_CUDA_RESERVED_SHARED STV_DEFAULT"
__nv_reservedSMEM_offset_0_alias:
	.zero		0
	.zero		64


//--------------------- .nv.constant0._Z7do_firePjP17curandStateXORWOWPPf --------------------------
	.section	.nv.constant0._Z7do_firePjP17curandStateXORWOWPPf,"a",@progbits
	.sectionflags	@""
	.align	4
.nv.constant0._Z7do_firePjP17curandStateXORWOWPPf:
	.zero		920


//--------------------- .nv.constant0._Z12setup_kernelP17curandStateXORWOW --------------------------
	.section	.nv.constant0._Z12setup_kernelP17curandStateXORWOW,"a",@progbits
	.sectionflags	@""
	.align	4
.nv.constant0._Z12setup_kernelP17curandStateXORWOW:
	.zero		904


//--------------------- SYMBOLS --------------------------

	.type		.nv.reservedSmem.offset0,@object
	.size		.nv.reservedSmem.offset0,0x4
